	.headerflags	@"EF_CUDA_TEXMODE_UNIFIED EF_CUDA_64BIT_ADDRESS EF_CUDA_ACCELERATORS EF_CUDA_SM90 EF_CUDA_VIRTUAL_SM(EF_CUDA_SM90)"
	.elftype	@"ET_EXEC"


//--------------------- .nv.info                  --------------------------
	.section	.nv.info,"",@"SHT_CUDA_INFO"
	.align	4


	//----- nvinfo : EIATTR_REGCOUNT
	.align		4
        /*0000*/ 	.byte	0x04, 0x2f
        /*0002*/ 	.short	(.L_3 - .L_2)
	.align		4
.L_2:
        /*0004*/ 	.word	index@(triton_poi_fused__native_batch_norm_legit_no_training_convolution_4)
        /*0008*/ 	.word	0x0000001a


	//----- nvinfo : EIATTR_MIN_STACK_SIZE
	.align		4
.L_3:
        /*000c*/ 	.byte	0x04, 0x12
        /*000e*/ 	.short	(.L_5 - .L_4)
	.align		4
.L_4:
        /*0010*/ 	.word	index@(triton_poi_fused__native_batch_norm_legit_no_training_convolution_4)
        /*0014*/ 	.word	0x00000000


	//----- nvinfo : EIATTR_FRAME_SIZE
	.align		4
.L_5:
        /*0018*/ 	.byte	0x04, 0x11
        /*001a*/ 	.short	(.L_7 - .L_6)
	.align		4
.L_6:
        /*001c*/ 	.word	index@(triton_poi_fused__native_batch_norm_legit_no_training_convolution_4)
        /*0020*/ 	.word	0x00000000


	//----- nvinfo : EIATTR_MIN_STACK_SIZE
	.align		4
.L_7:
        /*0024*/ 	.byte	0x04, 0x12
        /*0026*/ 	.short	(.L_9 - .L_8)
	.align		4
.L_8:
        /*0028*/ 	.word	index@(triton_poi_fused__native_batch_norm_legit_no_training_convolution_4)
        /*002c*/ 	.word	0x00000000
.L_9:


//--------------------- .nv.info.triton_poi_fused__native_batch_norm_legit_no_training_convolution_4 --------------------------
	.section	.nv.info.triton_poi_fused__native_batch_norm_legit_no_training_convolution_4,"",@"SHT_CUDA_INFO"
	.sectionflags	@""
	.align	4


	//----- nvinfo : EIATTR_CUDA_API_VERSION
	.align		4
        /*0000*/ 	.byte	0x04, 0x37
        /*0002*/ 	.short	(.L_11 - .L_10)
.L_10:
        /*0004*/ 	.word	0x0000007c


	//----- nvinfo : EIATTR_KPARAM_INFO
	.align		4
.L_11:
        /*0008*/ 	.byte	0x04, 0x17
        /*000a*/ 	.short	(.L_13 - .L_12)
.L_12:
        /*000c*/ 	.word	0x00000000
        /*0010*/ 	.short	0x0007
        /*0012*/ 	.short	0x0038
        /*0014*/ 	.byte	0x00, 0xf0, 0x11, 0x00


	//----- nvinfo : EIATTR_KPARAM_INFO
	.align		4
.L_13:
        /*0018*/ 	.byte	0x04, 0x17
        /*001a*/ 	.short	(.L_15 - .L_14)
.L_14:
        /*001c*/ 	.word	0x00000000
        /*0020*/ 	.short	0x0006
        /*0022*/ 	.short	0x0030
        /*0024*/ 	.byte	0x00, 0xf4, 0x21, 0x00


	//----- nvinfo : EIATTR_KPARAM_INFO
	.align		4
.L_15:
        /*0028*/ 	.byte	0x04, 0x17
        /*002a*/ 	.short	(.L_17 - .L_16)
.L_16:
        /*002c*/ 	.word	0x00000000
        /*0030*/ 	.short	0x0005
        /*0032*/ 	.short	0x0028
        /*0034*/ 	.byte	0x00, 0xf4, 0x21, 0x00


	//----- nvinfo : EIATTR_KPARAM_INFO
	.align		4
.L_17:
        /*0038*/ 	.byte	0x04, 0x17
        /*003a*/ 	.short	(.L_19 - .L_18)
.L_18:
        /*003c*/ 	.word	0x00000000
        /*0040*/ 	.short	0x0004
        /*0042*/ 	.short	0x0020
        /*0044*/ 	.byte	0x00, 0xf4, 0x21, 0x00


	//----- nvinfo : EIATTR_KPARAM_INFO
	.align		4
.L_19:
        /*0048*/ 	.byte	0x04, 0x17
        /*004a*/ 	.short	(.L_21 - .L_20)
.L_20:
        /*004c*/ 	.word	0x00000000
        /*0050*/ 	.short	0x0003
        /*0052*/ 	.short	0x0018
        /*0054*/ 	.byte	0x00, 0xf4, 0x21, 0x00


	//----- nvinfo : EIATTR_KPARAM_INFO
	.align		4
.L_21:
        /*0058*/ 	.byte	0x04, 0x17
        /*005a*/ 	.short	(.L_23 - .L_22)
.L_22:
        /*005c*/ 	.word	0x00000000
        /*0060*/ 	.short	0x0002
        /*0062*/ 	.short	0x0010
        /*0064*/ 	.byte	0x00, 0xf4, 0x21, 0x00


	//----- nvinfo : EIATTR_KPARAM_INFO
	.align		4
.L_23:
        /*0068*/ 	.byte	0x04, 0x17
        /*006a*/ 	.short	(.L_25 - .L_24)
.L_24:
        /*006c*/ 	.word	0x00000000
        /*0070*/ 	.short	0x0001
        /*0072*/ 	.short	0x0008
        /*0074*/ 	.byte	0x00, 0xf4, 0x21, 0x00


	//----- nvinfo : EIATTR_KPARAM_INFO
	.align		4
.L_25:
        /*0078*/ 	.byte	0x04, 0x17
        /*007a*/ 	.short	(.L_27 - .L_26)
.L_26:
        /*007c*/ 	.word	0x00000000
        /*0080*/ 	.short	0x0000
        /*0082*/ 	.short	0x0000
        /*0084*/ 	.byte	0x00, 0xf4, 0x21, 0x00


	//----- nvinfo : EIATTR_SPARSE_MMA_MASK
	.align		4
.L_27:
        /*0088*/ 	.byte	0x03, 0x50
        /*008a*/ 	.short	0x0000


	//----- nvinfo : EIATTR_MAXREG_COUNT
	.align		4
        /*008c*/ 	.byte	0x03, 0x1b
        /*008e*/ 	.short	0x00ff


	//----- nvinfo : EIATTR_EXIT_INSTR_OFFSETS
	.align		4
        /*0090*/ 	.byte	0x04, 0x1c
        /*0092*/ 	.short	(.L_29 - .L_28)


	//   ....[0]....
.L_28:
        /*0094*/ 	.word	0x00000440


	//   ....[1]....
        /*0098*/ 	.word	0x00000460


	//----- nvinfo : EIATTR_REQNTID
	.align		4
.L_29:
        /*009c*/ 	.byte	0x04, 0x10
        /*009e*/ 	.short	(.L_31 - .L_30)
.L_30:
        /*00a0*/ 	.word	0x00000100
        /*00a4*/ 	.word	0x00000001
        /*00a8*/ 	.word	0x00000001


	//----- nvinfo : EIATTR_CBANK_PARAM_SIZE
	.align		4
.L_31:
        /*00ac*/ 	.byte	0x03, 0x19
        /*00ae*/ 	.short	0x003c


	//----- nvinfo : EIATTR_PARAM_CBANK
	.align		4
        /*00b0*/ 	.byte	0x04, 0x0a
        /*00b2*/ 	.short	(.L_33 - .L_32)
	.align		4
.L_32:
        /*00b4*/ 	.word	index@(.nv.constant0.triton_poi_fused__native_batch_norm_legit_no_training_convolution_4)
        /*00b8*/ 	.short	0x0210
        /*00ba*/ 	.short	0x003c


	//----- nvinfo : EIATTR_SW_WAR
	.align		4
.L_33:
        /*00bc*/ 	.byte	0x04, 0x36
        /*00be*/ 	.short	(.L_35 - .L_34)
.L_34:
        /*00c0*/ 	.word	0x00000008
.L_35:


//--------------------- .nv.callgraph             --------------------------
	.section	.nv.callgraph,"",@"SHT_CUDA_CALLGRAPH"
	.align	4
	.sectionentsize	8
	.align		4
        /*0000*/ 	.word	0x00000000
	.align		4
        /*0004*/ 	.word	0xffffffff
	.align		4
        /*0008*/ 	.word	0x00000000
	.align		4
        /*000c*/ 	.word	0xfffffffe
	.align		4
        /*0010*/ 	.word	0x00000000
	.align		4
        /*0014*/ 	.word	0xfffffffd
	.align		4
        /*0018*/ 	.word	0x00000000
	.align		4
        /*001c*/ 	.word	0xfffffffc


//--------------------- .nv.constant4             --------------------------
	.section	.nv.constant4,"a",@progbits
	.align	8
	.align		8
.nv.constant4:
        /*0000*/ 	.dword	_$_str
	.align		8
        /*0008*/ 	.dword	_$_str_$_2


//--------------------- .text.triton_poi_fused__native_batch_norm_legit_no_training_convolution_4 --------------------------
	.section	.text.triton_poi_fused__native_batch_norm_legit_no_training_convolution_4,"ax",@progbits
	.align	128
        .global         triton_poi_fused__native_batch_norm_legit_no_training_convolution_4
        .type           triton_poi_fused__native_batch_norm_legit_no_training_convolution_4,@function
        .size           triton_poi_fused__native_batch_norm_legit_no_training_convolution_4,(.L_x_1 - triton_poi_fused__native_batch_norm_legit_no_training_convolution_4)
        .other          triton_poi_fused__native_batch_norm_legit_no_training_convolution_4,@"STO_CUDA_ENTRY STV_DEFAULT"
triton_poi_fused__native_batch_norm_legit_no_training_convolution_4:
.text.triton_poi_fused__native_batch_norm_legit_no_training_convolution_4:
[----:B------:R-:W0:Y:S01]  /*0000*/  LDC R1, c[0x0][0x28] ;  /* 0x00000a00ff017b82 */ /* 0x000e220000000800 */
[----:B------:R-:W1:Y:S07]  /*0010*/  S2R R0, SR_TID.X ;  /* 0x0000000000007919 */ /* 0x000e6e0000002100 */
[----:B------:R-:W2:Y:S01]  /*0020*/  LDC.64 R2, c[0x0][0x228] ;  /* 0x00008a00ff027b82 */ /* 0x000ea20000000a00 */
[----:B------:R-:W-:Y:S01]  /*0030*/  CS2R R6, SRZ ;  /* 0x0000000000067805 */ /* 0x000fe2000001ff00 */
[----:B------:R-:W-:Y:S01]  /*0040*/  ULDC.64 UR4, c[0x0][0x208] ;  /* 0x0000820000047ab9 */ /* 0x000fe20000000a00 */
[----:B------:R-:W3:Y:S05]  /*0050*/  S2R R5, SR_CTAID.X ;  /* 0x0000000000057919 */ /* 0x000eea0000002500 */
[----:B------:R-:W4:Y:S08]  /*0060*/  LDC.64 R16, c[0x0][0x218] ;  /* 0x00008600ff107b82 */ /* 0x000f300000000a00 */
[----:B------:R-:W5:Y:S08]  /*0070*/  LDC.64 R18, c[0x0][0x220] ;  /* 0x00008800ff127b82 */ /* 0x000f700000000a00 */
[----:B------:R-:W5:Y:S01]  /*0080*/  LDC.64 R20, c[0x0][0x230] ;  /* 0x00008c00ff147b82 */ /* 0x000f620000000a00 */
[----:B-1----:R-:W-:-:S07]  /*0090*/  SHF.L.U32 R0, R0, 0x1, RZ ;  /* 0x0000000100007819 */ /* 0x002fce00000006ff */
[----:B------:R-:W1:Y:S01]  /*00a0*/  LDC.64 R14, c[0x0][0x238] ;  /* 0x00008e00ff0e7b82 */ /* 0x000e620000000a00 */
[----:B------:R-:W-:-:S04]  /*00b0*/  LOP3.LUT R0, R0, 0x1fe, RZ, 0xc0, !PT ;  /* 0x000001fe00007812 */ /* 0x000fc800078ec0ff */
[----:B---3--:R-:W-:-:S04]  /*00c0*/  LEA R0, R5, R0, 0x9 ;  /* 0x0000000005007211 */ /* 0x008fc800078e48ff */
[C---:B------:R-:W-:Y:S01]  /*00d0*/  ISETP.GE.AND P4, PT, R0.reuse, 0x146580, PT ;  /* 0x001465800000780c */ /* 0x040fe20003f86270 */
[----:B------:R-:W-:-:S05]  /*00e0*/  IMAD.HI R4, R0, 0x2aaaaaab, RZ ;  /* 0x2aaaaaab00047827 */ /* 0x000fca00078e02ff */
[----:B------:R-:W-:-:S04]  /*00f0*/  SHF.R.U32.HI R5, RZ, 0x1f, R4 ;  /* 0x0000001fff057819 */ /* 0x000fc80000011604 */
[----:B------:R-:W-:-:S05]  /*0100*/  LEA.HI R5, R4, R5, RZ, 0x1c ;  /* 0x0000000504057211 */ /* 0x000fca00078fe0ff */
[----:B------:R-:W-:Y:S02]  /*0110*/  IMAD R12, R5, -0x60, R0 ;  /* 0xffffffa0050c7824 */ /* 0x000fe400078e0200 */
[----:B------:R-:W3:Y:S02]  /*0120*/  LDC.64 R4, c[0x0][0x210] ;  /* 0x00008400ff047b82 */ /* 0x000ee40000000a00 */
[----:B--2---:R-:W-:-:S05]  /*0130*/  IMAD.WIDE R2, R12, 0x4, R2 ;  /* 0x000000040c027825 */ /* 0x004fca00078e0202 */
[----:B------:R2:W3:Y:S01]  /*0140*/  @!P4 LDG.E.EL.64 R6, desc[UR4][R2.64] ;  /* 0x000000040206c981 */ /* 0x0004e2000c2e1b00 */
[----:B------:R-:W-:Y:S02]  /*0150*/  CS2R R8, SRZ ;  /* 0x0000000000087805 */ /* 0x000fe4000001ff00 */
[----:B------:R-:W-:Y:S01]  /*0160*/  CS2R R10, SRZ ;  /* 0x00000000000a7805 */ /* 0x000fe2000001ff00 */
[----:B----4-:R-:W-:-:S04]  /*0170*/  IMAD.WIDE R16, R12, 0x4, R16 ;  /* 0x000000040c107825 */ /* 0x010fc800078e0210 */
[C---:B-----5:R-:W-:Y:S01]  /*0180*/  IMAD.WIDE R18, R12.reuse, 0x4, R18 ;  /* 0x000000040c127825 */ /* 0x060fe200078e0212 */
[----:B------:R-:W4:Y:S01]  /*0190*/  @!P4 LDG.E.EL.64 R8, desc[UR4][R16.64] ;  /* 0x000000041008c981 */ /* 0x000f22000c2e1b00 */
[----:B--2---:R-:W-:Y:S02]  /*01a0*/  CS2R R2, SRZ ;  /* 0x0000000000027805 */ /* 0x004fe4000001ff00 */
[----:B0-----:R-:W-:-:S04]  /*01b0*/  IMAD.WIDE R20, R12, 0x4, R20 ;  /* 0x000000040c147825 */ /* 0x001fc800078e0214 */
[----:B-1----:R-:W-:Y:S01]  /*01c0*/  IMAD.WIDE R22, R12, 0x4, R14 ;  /* 0x000000040c167825 */ /* 0x002fe200078e020e */
[----:B------:R0:W2:Y:S03]  /*01d0*/  @!P4 LDG.E.EL.64 R2, desc[UR4][R18.64] ;  /* 0x000000041202c981 */ /* 0x0000a6000c2e1b00 */
[----:B---3--:R-:W-:-:S05]  /*01e0*/  IMAD.WIDE R4, R0, 0x4, R4 ;  /* 0x0000000400047825 */ /* 0x008fca00078e0204 */
[----:B------:R-:W4:Y:S01]  /*01f0*/  @!P4 LDG.E.64 R10, desc[UR4][R4.64] ;  /* 0x00000004040ac981 */ /* 0x000f22000c1e1b00 */
[----:B------:R-:W-:Y:S02]  /*0200*/  CS2R R12, SRZ ;  /* 0x00000000000c7805 */ /* 0x000fe4000001ff00 */
[----:B------:R-:W-:-:S04]  /*0210*/  CS2R R14, SRZ ;  /* 0x00000000000e7805 */ /* 0x000fc8000001ff00 */
[----:B------:R-:W3:Y:S04]  /*0220*/  @!P4 LDG.E.EL.64 R12, desc[UR4][R20.64] ;  /* 0x00000004140cc981 */ /* 0x000ee8000c2e1b00 */
[----:B------:R-:W3:Y:S01]  /*0230*/  @!P4 LDG.E.EL.64 R14, desc[UR4][R22.64] ;  /* 0x00000004160ec981 */ /* 0x000ee2000c2e1b00 */
[----:B0-----:R-:W-:Y:S01]  /*0240*/  HFMA2.MMA R18, -RZ, RZ, 1.625, 0 ;  /* 0x3e800000ff127435 */ /* 0x001fe200000001ff */
[----:B------:R-:W-:Y:S01]  /*0250*/  FADD R6, R6, 9.9999997473787516356e-06 ;  /* 0x3727c5ac06067421 */ /* 0x000fe20000000000 */
[----:B------:R-:W-:-:S03]  /*0260*/  FADD R7, R7, 9.9999997473787516356e-06 ;  /* 0x3727c5ac07077421 */ /* 0x000fc60000000000 */
[----:B------:R-:W0:Y:S08]  /*0270*/  MUFU.SQRT R16, R6 ;  /* 0x0000000600107308 */ /* 0x000e300000002000 */
[----:B------:R1:W5:Y:S01]  /*0280*/  MUFU.SQRT R17, R7 ;  /* 0x0000000700117308 */ /* 0x0003620000002000 */
[C---:B0-----:R-:W-:Y:S02]  /*0290*/  FSETP.GT.AND P0, PT, R16.reuse, 8.50705917302346158658e+37, PT ;  /* 0x7e8000001000780b */ /* 0x041fe40003f04000 */
[----:B------:R-:W-:Y:S01]  /*02a0*/  FSETP.GEU.AND P2, PT, R16, 1.175494350822287508e-38, PT ;  /* 0x008000001000780b */ /* 0x000fe20003f4e000 */
[----:B-1----:R-:W0:Y:S01]  /*02b0*/  LDC.64 R6, c[0x0][0x240] ;  /* 0x00009000ff067b82 */ /* 0x002e220000000a00 */
[----:B-----5:R-:W-:-:S02]  /*02c0*/  FSETP.GT.AND P1, PT, R17, 8.50705917302346158658e+37, PT ;  /* 0x7e8000001100780b */ /* 0x020fc40003f24000 */
[----:B------:R-:W-:-:S07]  /*02d0*/  FSETP.GEU.AND P3, PT, R17, 1.175494350822287508e-38, PT ;  /* 0x008000001100780b */ /* 0x000fce0003f6e000 */
[----:B------:R-:W-:-:S04]  /*02e0*/  @P0 FMUL R16, R16, 0.25 ;  /* 0x3e80000010100820 */ /* 0x000fc80000400000 */
[----:B------:R-:W-:Y:S01]  /*02f0*/  @!P2 FMUL R16, R16, 16777216 ;  /* 0x4b8000001010a820 */ /* 0x000fe20000400000 */
[----:B------:R-:W-:-:S04]  /*0300*/  @P1 FMUL R17, R17, 0.25 ;  /* 0x3e80000011111820 */ /* 0x000fc80000400000 */
[----:B------:R-:W-:Y:S01]  /*0310*/  @!P3 FMUL R17, R17, 16777216 ;  /* 0x4b8000001111b820 */ /* 0x000fe20000400000 */
[----:B------:R-:W1:Y:S01]  /*0320*/  MUFU.RCP R16, R16 ;  /* 0x0000001000107308 */ /* 0x000e620000001000 */
[----:B------:R-:W-:-:S07]  /*0330*/  FSEL R19, R18, 1, P0 ;  /* 0x3f80000012137808 */ /* 0x000fce0000000000 */
[----:B------:R-:W5:Y:S01]  /*0340*/  MUFU.RCP R17, R17 ;  /* 0x0000001100117308 */ /* 0x000f620000001000 */
[----:B------:R-:W-:Y:S01]  /*0350*/  FSEL R18, R18, 1, P1 ;  /* 0x3f80000012127808 */ /* 0x000fe20000800000 */
[----:B------:R-:W-:Y:S01]  /*0360*/  @!P2 FMUL R19, R19, 16777216 ;  /* 0x4b8000001313a820 */ /* 0x000fe20000400000 */
[----:B----4-:R-:W-:Y:S01]  /*0370*/  FADD R8, R8, R10 ;  /* 0x0000000a08087221 */ /* 0x010fe20000000000 */
[----:B------:R-:W-:Y:S02]  /*0380*/  FADD R9, R9, R11 ;  /* 0x0000000b09097221 */ /* 0x000fe40000000000 */
[----:B------:R-:W-:Y:S01]  /*0390*/  @!P3 FMUL R18, R18, 16777216 ;  /* 0x4b8000001212b820 */ /* 0x000fe20000400000 */
[----:B-1----:R-:W-:Y:S01]  /*03a0*/  FMUL R19, R16, R19 ;  /* 0x0000001310137220 */ /* 0x002fe20000400000 */
[----:B--2---:R-:W-:Y:S01]  /*03b0*/  FADD R2, R8, -R2 ;  /* 0x8000000208027221 */ /* 0x004fe20000000000 */
[----:B------:R-:W-:Y:S01]  /*03c0*/  FADD R3, R9, -R3 ;  /* 0x8000000309037221 */ /* 0x000fe20000000000 */
[----:B------:R1:W-:Y:S01]  /*03d0*/  @!P4 STG.E.64 desc[UR4][R4.64], R8 ;  /* 0x000000080400c986 */ /* 0x0003e2000c101b04 */
[----:B-----5:R-:W-:Y:S01]  /*03e0*/  FMUL R18, R17, R18 ;  /* 0x0000001211127220 */ /* 0x020fe20000400000 */
[----:B------:R-:W-:-:S03]  /*03f0*/  FMUL R19, R2, R19 ;  /* 0x0000001302137220 */ /* 0x000fc60000400000 */
[----:B------:R-:W-:Y:S01]  /*0400*/  FMUL R18, R3, R18 ;  /* 0x0000001203127220 */ /* 0x000fe20000400000 */
[----:B---3--:R-:W-:Y:S01]  /*0410*/  FFMA R12, R19, R12, R14 ;  /* 0x0000000c130c7223 */ /* 0x008fe2000000000e */
[----:B0-----:R-:W-:-:S04]  /*0420*/  IMAD.WIDE R6, R0, 0x4, R6 ;  /* 0x0000000400067825 */ /* 0x001fc800078e0206 */
[----:B------:R-:W-:Y:S01]  /*0430*/  FFMA R13, R18, R13, R15 ;  /* 0x0000000d120d7223 */ /* 0x000fe2000000000f */
[----:B-1----:R-:W-:Y:S06]  /*0440*/  @P4 EXIT ;  /* 0x000000000000494d */ /* 0x002fec0003800000 */
[----:B------:R-:W-:Y:S01]  /*0450*/  STG.E.64 desc[UR4][R6.64], R12 ;  /* 0x0000000c06007986 */ /* 0x000fe2000c101b04 */
[----:B------:R-:W-:Y:S05]  /*0460*/  EXIT ;  /* 0x000000000000794d */ /* 0x000fea0003800000 */
.L_x_0:
[----:B------:R-:W-:-:S00]  /*0470*/  BRA `(.L_x_0) ;  /* 0xfffffffc00fc7947 */ /* 0x000fc0000383ffff */
[----:B------:R-:W-:-:S00]  /*0480*/  NOP ;  /* 0x0000000000007918 */ /* 0x000fc00000000000 */
[----:B------:R-:W-:-:S00]  /*0490*/  NOP ;  /* 0x0000000000007918 */ /* 0x000fc00000000000 */
[----:B------:R-:W-:-:S00]  /*04a0*/  NOP ;  /* 0x0000000000007918 */ /* 0x000fc00000000000 */
[----:B------:R-:W-:-:S00]  /*04b0*/  NOP ;  /* 0x0000000000007918 */ /* 0x000fc00000000000 */
[----:B------:R-:W-:-:S00]  /*04c0*/  NOP ;  /* 0x0000000000007918 */ /* 0x000fc00000000000 */
[----:B------:R-:W-:-:S00]  /*04d0*/  NOP ;  /* 0x0000000000007918 */ /* 0x000fc00000000000 */
[----:B------:R-:W-:-:S00]  /*04e0*/  NOP ;  /* 0x0000000000007918 */ /* 0x000fc00000000000 */
[----:B------:R-:W-:-:S00]  /*04f0*/  NOP ;  /* 0x0000000000007918 */ /* 0x000fc00000000000 */
.L_x_1:


//--------------------- .nv.global.init           --------------------------
	.section	.nv.global.init,"aw",@progbits
.nv.global.init:
	.type		_$_str,@object
	.size		_$_str,(_$_str_$_2 - _$_str)
_$_str:
        /*0000*/ 	.byte	0x5f, 0x5f, 0x43, 0x55, 0x44, 0x41, 0x5f, 0x46, 0x54, 0x5a, 0x00
	.type		_$_str_$_2,@object
	.size		_$_str_$_2,(.L_1 - _$_str_$_2)
_$_str_$_2:
        /*000b*/ 	.byte	0x5f, 0x5f, 0x43, 0x55, 0x44, 0x41, 0x5f, 0x50, 0x52, 0x45, 0x43, 0x5f, 0x53, 0x51, 0x52, 0x54
        /*001b*/ 	.byte	0x00
.L_1:


//--------------------- .nv.constant0.triton_poi_fused__native_batch_norm_legit_no_training_convolution_4 --------------------------
	.section	.nv.constant0.triton_poi_fused__native_batch_norm_legit_no_training_convolution_4,"a",@progbits
	.sectionflags	@""
	.align	4
.nv.constant0.triton_poi_fused__native_batch_norm_legit_no_training_convolution_4:
	.zero		588
